//
// Generated by NVIDIA NVVM Compiler
//
// Compiler Build ID: CL-36424714
// Cuda compilation tools, release 13.0, V13.0.88
// Based on NVVM 20.0.0
//

.version 9.0
.target sm_100
.address_size 64

	// .globl	_Z13maxtForPhiPsyPdPK7double2S2_S2_S2_id

.visible .entry _Z13maxtForPhiPsyPdPK7double2S2_S2_S2_id(
	.param .u64 .ptr .align 1 _Z13maxtForPhiPsyPdPK7double2S2_S2_S2_id_param_0,
	.param .u64 .ptr .align 1 _Z13maxtForPhiPsyPdPK7double2S2_S2_S2_id_param_1,
	.param .u64 .ptr .align 1 _Z13maxtForPhiPsyPdPK7double2S2_S2_S2_id_param_2,
	.param .u64 .ptr .align 1 _Z13maxtForPhiPsyPdPK7double2S2_S2_S2_id_param_3,
	.param .u64 .ptr .align 1 _Z13maxtForPhiPsyPdPK7double2S2_S2_S2_id_param_4,
	.param .u32 _Z13maxtForPhiPsyPdPK7double2S2_S2_S2_id_param_5,
	.param .f64 _Z13maxtForPhiPsyPdPK7double2S2_S2_S2_id_param_6
)
{
	.reg .pred 	%p<6>;
	.reg .b32 	%r<6>;
	.reg .b64 	%rd<21>;
	.reg .b64 	%fd<39>;

	ld.param.u64 	%rd3, [_Z13maxtForPhiPsyPdPK7double2S2_S2_S2_id_param_1];
	ld.param.u64 	%rd5, [_Z13maxtForPhiPsyPdPK7double2S2_S2_S2_id_param_3];
	ld.param.u64 	%rd6, [_Z13maxtForPhiPsyPdPK7double2S2_S2_S2_id_param_4];
	ld.param.u32 	%r2, [_Z13maxtForPhiPsyPdPK7double2S2_S2_S2_id_param_5];
	mov.u32 	%r3, %ctaid.x;
	mov.u32 	%r4, %ntid.x;
	mov.u32 	%r5, %tid.x;
	mad.lo.s32 	%r1, %r3, %r4, %r5;
	setp.ge.s32 	%p1, %r1, %r2;
	@%p1 bra 	$L__BB0_4;
	ld.param.f64 	%fd38, [_Z13maxtForPhiPsyPdPK7double2S2_S2_S2_id_param_6];
	ld.param.u64 	%rd20, [_Z13maxtForPhiPsyPdPK7double2S2_S2_S2_id_param_2];
	ld.param.u64 	%rd19, [_Z13maxtForPhiPsyPdPK7double2S2_S2_S2_id_param_0];
	cvta.to.global.u64 	%rd7, %rd19;
	cvta.to.global.u64 	%rd8, %rd5;
	cvta.to.global.u64 	%rd9, %rd6;
	cvta.to.global.u64 	%rd10, %rd3;
	cvta.to.global.u64 	%rd11, %rd20;
	mul.f64 	%fd5, %fd38, %fd38;
	mul.wide.s32 	%rd12, %r1, 16;
	add.s64 	%rd13, %rd8, %rd12;
	ld.global.v2.f64 	{%fd6, %fd7}, [%rd13];
	mul.f64 	%fd8, %fd7, %fd7;
	fma.rn.f64 	%fd9, %fd6, %fd6, %fd8;
	mul.f64 	%fd10, %fd5, %fd9;
	add.s64 	%rd14, %rd9, %rd12;
	ld.global.v2.f64 	{%fd11, %fd12}, [%rd14];
	mul.f64 	%fd13, %fd12, %fd12;
	fma.rn.f64 	%fd14, %fd11, %fd11, %fd13;
	sub.f64 	%fd1, %fd10, %fd14;
	add.s64 	%rd15, %rd10, %rd12;
	ld.global.v2.f64 	{%fd15, %fd16}, [%rd15];
	mul.f64 	%fd17, %fd16, %fd7;
	fma.rn.f64 	%fd18, %fd15, %fd6, %fd17;
	mul.f64 	%fd19, %fd5, %fd18;
	add.s64 	%rd16, %rd11, %rd12;
	ld.global.v2.f64 	{%fd20, %fd21}, [%rd16];
	mul.f64 	%fd22, %fd21, %fd12;
	fma.rn.f64 	%fd23, %fd20, %fd11, %fd22;
	sub.f64 	%fd24, %fd19, %fd23;
	add.f64 	%fd2, %fd24, %fd24;
	mul.f64 	%fd25, %fd16, %fd16;
	fma.rn.f64 	%fd26, %fd15, %fd15, %fd25;
	mul.f64 	%fd27, %fd5, %fd26;
	mul.f64 	%fd28, %fd21, %fd21;
	fma.rn.f64 	%fd29, %fd20, %fd20, %fd28;
	sub.f64 	%fd30, %fd27, %fd29;
	mul.f64 	%fd31, %fd1, 0dC010000000000000;
	mul.f64 	%fd32, %fd31, %fd30;
	fma.rn.f64 	%fd3, %fd2, %fd2, %fd32;
	mul.wide.s32 	%rd17, %r1, 8;
	add.s64 	%rd1, %rd7, %rd17;
	mov.b64 	%rd18, 9218868437227405312;
	st.global.u64 	[%rd1], %rd18;
	setp.leu.f64 	%p2, %fd1, 0d0000000000000000;
	@%p2 bra 	$L__BB0_3;
	setp.lt.f64 	%p3, %fd3, 0d0000000000000000;
	setp.gt.f64 	%p4, %fd2, 0d0000000000000000;
	or.pred  	%p5, %p3, %p4;
	@%p5 bra 	$L__BB0_4;
$L__BB0_3:
	neg.f64 	%fd33, %fd2;
	sqrt.rn.f64 	%fd34, %fd3;
	sub.f64 	%fd35, %fd33, %fd34;
	div.rn.f64 	%fd36, %fd35, %fd1;
	mul.f64 	%fd37, %fd36, 0d3FE0000000000000;
	st.global.f64 	[%rd1], %fd37;
$L__BB0_4:
	ret;

}


// ===== COMPILED SASS (sm_100) =====

	.target	sm_100

	.elftype	@"ET_EXEC"


//--------------------- .note.nv.tkinfo           --------------------------
	.section	.note.nv.tkinfo,"",@"SHT_NOTE"
	.sectionflags	@"SHF_NOTE_NV_TKINFO"
	.tkinfo
        /*0018*/ 	.word	0x00000002
        /*0030*/ 	.string	""
        /*0030*/ 	.string	"ptxas"
        /*0030*/ 	.string	"Cuda compilation tools, release 13.0, V13.0.88"
        /*0030*/ 	.string	"Build cuda_13.0.r13.0/compiler.36424714_0"
        /*0030*/ 	.string	"-arch sm_100 -m 64 "



//--------------------- .note.nv.cuinfo           --------------------------
	.section	.note.nv.cuinfo,"",@"SHT_NOTE"
	.sectionflags	@"SHF_NOTE_NV_CUINFO"
        /*0018*/ 	.short	0x0002
        /*001a*/ 	.short	0x0064
        /*001c*/ 	.short	0x0082
	.zero		2


//--------------------- .nv.info                  --------------------------
	.section	.nv.info,"",@"SHT_CUDA_INFO"
	.align	4


	//----- nvinfo : EIATTR_REGCOUNT
	.align		4
        /*0000*/ 	.byte	0x04, 0x2f
        /*0002*/ 	.short	(.L_1 - .L_0)
	.align		4
.L_0:
        /*0004*/ 	.word	index@(_Z13maxtForPhiPsyPdPK7double2S2_S2_S2_id)
        /*0008*/ 	.word	0x0000001e


	//----- nvinfo : EIATTR_FRAME_SIZE
	.align		4
.L_1:
        /*000c*/ 	.byte	0x04, 0x11
        /*000e*/ 	.short	(.L_3 - .L_2)
	.align		4
.L_2:
        /*0010*/ 	.word	index@($__internal_1_$__cuda_sm20_dsqrt_rn_f64_mediumpath_v1)
        /*0014*/ 	.word	0x00000000


	//----- nvinfo : EIATTR_FRAME_SIZE
	.align		4
.L_3:
        /*0018*/ 	.byte	0x04, 0x11
        /*001a*/ 	.short	(.L_5 - .L_4)
	.align		4
.L_4:
        /*001c*/ 	.word	index@($__internal_0_$__cuda_sm20_div_rn_f64_full)
        /*0020*/ 	.word	0x00000000


	//----- nvinfo : EIATTR_FRAME_SIZE
	.align		4
.L_5:
        /*0024*/ 	.byte	0x04, 0x11
        /*0026*/ 	.short	(.L_7 - .L_6)
	.align		4
.L_6:
        /*0028*/ 	.word	index@(_Z13maxtForPhiPsyPdPK7double2S2_S2_S2_id)
        /*002c*/ 	.word	0x00000000


	//----- nvinfo : EIATTR_MIN_STACK_SIZE
	.align		4
.L_7:
        /*0030*/ 	.byte	0x04, 0x12
        /*0032*/ 	.short	(.L_9 - .L_8)
	.align		4
.L_8:
        /*0034*/ 	.word	index@(_Z13maxtForPhiPsyPdPK7double2S2_S2_S2_id)
        /*0038*/ 	.word	0x00000000
.L_9:


//--------------------- .nv.compat                --------------------------
	.section	.nv.compat,"",@"SHT_CUDA_COMPAT_INFO"
	.align	4
        /*0000*/ 	.byte	0x02, 0x09, 0x00, 0x00, 0x02, 0x02, 0x01, 0x00, 0x02, 0x05, 0x05, 0x00, 0x03, 0x07, 0x01, 0x01
        /*0010*/ 	.byte	0x02, 0x03, 0x00, 0x00, 0x02, 0x06, 0x01, 0x00, 0x04, 0x0b, 0x08, 0x00, 0x01, 0x00, 0x00, 0x00
        /*0020*/ 	.byte	0x00, 0x00, 0x00, 0x00


//--------------------- .nv.info._Z13maxtForPhiPsyPdPK7double2S2_S2_S2_id --------------------------
	.section	.nv.info._Z13maxtForPhiPsyPdPK7double2S2_S2_S2_id,"",@"SHT_CUDA_INFO"
	.sectionflags	@""
	.align	4


	//----- nvinfo : EIATTR_CUDA_API_VERSION
	.align		4
        /*0000*/ 	.byte	0x04, 0x37
        /*0002*/ 	.short	(.L_11 - .L_10)
.L_10:
        /*0004*/ 	.word	0x00000082


	//----- nvinfo : EIATTR_KPARAM_INFO
	.align		4
.L_11:
        /*0008*/ 	.byte	0x04, 0x17
        /*000a*/ 	.short	(.L_13 - .L_12)
.L_12:
        /*000c*/ 	.word	0x00000000
        /*0010*/ 	.short	0x0006
        /*0012*/ 	.short	0x0030
        /*0014*/ 	.byte	0x00, 0xf0, 0x21, 0x00


	//----- nvinfo : EIATTR_KPARAM_INFO
	.align		4
.L_13:
        /*0018*/ 	.byte	0x04, 0x17
        /*001a*/ 	.short	(.L_15 - .L_14)
.L_14:
        /*001c*/ 	.word	0x00000000
        /*0020*/ 	.short	0x0005
        /*0022*/ 	.short	0x0028
        /*0024*/ 	.byte	0x00, 0xf0, 0x11, 0x00


	//----- nvinfo : EIATTR_KPARAM_INFO
	.align		4
.L_15:
        /*0028*/ 	.byte	0x04, 0x17
        /*002a*/ 	.short	(.L_17 - .L_16)
.L_16:
        /*002c*/ 	.word	0x00000000
        /*0030*/ 	.short	0x0004
        /*0032*/ 	.short	0x0020
        /*0034*/ 	.byte	0x00, 0xf5, 0x21, 0x00


	//----- nvinfo : EIATTR_KPARAM_INFO
	.align		4
.L_17:
        /*0038*/ 	.byte	0x04, 0x17
        /*003a*/ 	.short	(.L_19 - .L_18)
.L_18:
        /*003c*/ 	.word	0x00000000
        /*0040*/ 	.short	0x0003
        /*0042*/ 	.short	0x0018
        /*0044*/ 	.byte	0x00, 0xf5, 0x21, 0x00


	//----- nvinfo : EIATTR_KPARAM_INFO
	.align		4
.L_19:
        /*0048*/ 	.byte	0x04, 0x17
        /*004a*/ 	.short	(.L_21 - .L_20)
.L_20:
        /*004c*/ 	.word	0x00000000
        /*0050*/ 	.short	0x0002
        /*0052*/ 	.short	0x0010
        /*0054*/ 	.byte	0x00, 0xf5, 0x21, 0x00


	//----- nvinfo : EIATTR_KPARAM_INFO
	.align		4
.L_21:
        /*0058*/ 	.byte	0x04, 0x17
        /*005a*/ 	.short	(.L_23 - .L_22)
.L_22:
        /*005c*/ 	.word	0x00000000
        /*0060*/ 	.short	0x0001
        /*0062*/ 	.short	0x0008
        /*0064*/ 	.byte	0x00, 0xf5, 0x21, 0x00


	//----- nvinfo : EIATTR_KPARAM_INFO
	.align		4
.L_23:
        /*0068*/ 	.byte	0x04, 0x17
        /*006a*/ 	.short	(.L_25 - .L_24)
.L_24:
        /*006c*/ 	.word	0x00000000
        /*0070*/ 	.short	0x0000
        /*0072*/ 	.short	0x0000
        /*0074*/ 	.byte	0x00, 0xf5, 0x21, 0x00


	//----- nvinfo : EIATTR_SPARSE_MMA_MASK
	.align		4
.L_25:
        /*0078*/ 	.byte	0x03, 0x50
        /*007a*/ 	.short	0x0000


	//----- nvinfo : EIATTR_MAXREG_COUNT
	.align		4
        /*007c*/ 	.byte	0x03, 0x1b
        /*007e*/ 	.short	0x00ff


	//----- nvinfo : EIATTR_MERCURY_ISA_VERSION
	.align		4
        /*0080*/ 	.byte	0x03, 0x5f
        /*0082*/ 	.short	0x0101


	//----- nvinfo : EIATTR_VRC_CTA_INIT_COUNT
	.align		4
        /*0084*/ 	.byte	0x02, 0x4a
	.zero		1
	.zero		1


	//----- nvinfo : EIATTR_EXIT_INSTR_OFFSETS
	.align		4
        /*0088*/ 	.byte	0x04, 0x1c
        /*008a*/ 	.short	(.L_27 - .L_26)


	//   ....[0]....
.L_26:
        /*008c*/ 	.word	0x00000070


	//   ....[1]....
        /*0090*/ 	.word	0x00000340


	//   ....[2]....
        /*0094*/ 	.word	0x00000610


	//----- nvinfo : EIATTR_CRS_STACK_SIZE
	.align		4
.L_27:
        /*0098*/ 	.byte	0x04, 0x1e
        /*009a*/ 	.short	(.L_29 - .L_28)
.L_28:
        /*009c*/ 	.word	0x00000000


	//----- nvinfo : EIATTR_CBANK_PARAM_SIZE
	.align		4
.L_29:
        /*00a0*/ 	.byte	0x03, 0x19
        /*00a2*/ 	.short	0x0038


	//----- nvinfo : EIATTR_PARAM_CBANK
	.align		4
        /*00a4*/ 	.byte	0x04, 0x0a
        /*00a6*/ 	.short	(.L_31 - .L_30)
	.align		4
.L_30:
        /*00a8*/ 	.word	index@(.nv.constant0._Z13maxtForPhiPsyPdPK7double2S2_S2_S2_id)
        /*00ac*/ 	.short	0x0380
        /*00ae*/ 	.short	0x0038


	//----- nvinfo : EIATTR_SW_WAR
	.align		4
.L_31:
        /*00b0*/ 	.byte	0x04, 0x36
        /*00b2*/ 	.short	(.L_33 - .L_32)
.L_32:
        /*00b4*/ 	.word	0x00000008
.L_33:


//--------------------- .nv.callgraph             --------------------------
	.section	.nv.callgraph,"",@"SHT_CUDA_CALLGRAPH"
	.align	4
	.sectionentsize	8
	.align		4
        /*0000*/ 	.word	0x00000000
	.align		4
        /*0004*/ 	.word	0xffffffff
	.align		4
        /*0008*/ 	.word	0x00000000
	.align		4
        /*000c*/ 	.word	0xfffffffe
	.align		4
        /*0010*/ 	.word	0x00000000
	.align		4
        /*0014*/ 	.word	0xfffffffd
	.align		4
        /*0018*/ 	.word	0x00000000
	.align		4
        /*001c*/ 	.word	0xfffffffc


//--------------------- .text._Z13maxtForPhiPsyPdPK7double2S2_S2_S2_id --------------------------
	.section	.text._Z13maxtForPhiPsyPdPK7double2S2_S2_S2_id,"ax",@progbits
	.align	128
        .global         _Z13maxtForPhiPsyPdPK7double2S2_S2_S2_id
        .type           _Z13maxtForPhiPsyPdPK7double2S2_S2_S2_id,@function
        .size           _Z13maxtForPhiPsyPdPK7double2S2_S2_S2_id,(.L_x_17 - _Z13maxtForPhiPsyPdPK7double2S2_S2_S2_id)
        .other          _Z13maxtForPhiPsyPdPK7double2S2_S2_S2_id,@"STO_CUDA_ENTRY STV_DEFAULT"
_Z13maxtForPhiPsyPdPK7double2S2_S2_S2_id:
.text._Z13maxtForPhiPsyPdPK7double2S2_S2_S2_id:
[----:B------:R-:W-:Y:S01]  /*0000*/  LDC R1, c[0x0][0x37c] ;  /* 0x0000df00ff017b82 */ /* 0x000fe20000000800 */
[----:B------:R-:W0:Y:S07]  /*0010*/  S2R R3, SR_TID.X ;  /* 0x0000000000037919 */ /* 0x000e2e0000002100 */
[----:B------:R-:W0:Y:S01]  /*0020*/  S2UR UR4, SR_CTAID.X ;  /* 0x00000000000479c3 */ /* 0x000e220000002500 */
[----:B------:R-:W1:Y:S07]  /*0030*/  LDCU UR5, c[0x0][0x3a8] ;  /* 0x00007500ff0577ac */ /* 0x000e6e0008000800 */
[----:B------:R-:W0:Y:S02]  /*0040*/  LDC R0, c[0x0][0x360] ;  /* 0x0000d800ff007b82 */ /* 0x000e240000000800 */
[----:B0-----:R-:W-:-:S05]  /*0050*/  IMAD R0, R0, UR4, R3 ;  /* 0x0000000400007c24 */ /* 0x001fca000f8e0203 */
[----:B-1----:R-:W-:-:S13]  /*0060*/  ISETP.GE.AND P0, PT, R0, UR5, PT ;  /* 0x0000000500007c0c */ /* 0x002fda000bf06270 */
[----:B------:R-:W-:Y:S05]  /*0070*/  @P0 EXIT ;  /* 0x000000000000094d */ /* 0x000fea0003800000 */
[----:B------:R-:W0:Y:S01]  /*0080*/  LDC.64 R22, c[0x0][0x398] ;  /* 0x0000e600ff167b82 */ /* 0x000e220000000a00 */
[----:B------:R-:W1:Y:S07]  /*0090*/  LDCU.64 UR4, c[0x0][0x358] ;  /* 0x00006b00ff0477ac */ /* 0x000e6e0008000a00 */
[----:B------:R-:W2:Y:S08]  /*00a0*/  LDC.64 R8, c[0x0][0x3a0] ;  /* 0x0000e800ff087b82 */ /* 0x000eb00000000a00 */
[----:B------:R-:W3:Y:S08]  /*00b0*/  LDC.64 R4, c[0x0][0x388] ;  /* 0x0000e200ff047b82 */ /* 0x000ef00000000a00 */
[----:B------:R-:W4:Y:S01]  /*00c0*/  LDC.64 R12, c[0x0][0x390] ;  /* 0x0000e400ff0c7b82 */ /* 0x000f220000000a00 */
[----:B0-----:R-:W-:-:S05]  /*00d0*/  IMAD.WIDE R22, R0, 0x10, R22 ;  /* 0x0000001000167825 */ /* 0x001fca00078e0216 */
[----:B-1----:R-:W5:Y:S01]  /*00e0*/  LDG.E.128 R16, desc[UR4][R22.64] ;  /* 0x0000000416107981 */ /* 0x002f62000c1e1d00 */
[C---:B--2---:R-:W-:Y:S01]  /*00f0*/  IMAD.WIDE R8, R0.reuse, 0x10, R8 ;  /* 0x0000001000087825 */ /* 0x044fe200078e0208 */
[----:B------:R-:W0:Y:S05]  /*0100*/  LDC.64 R20, c[0x0][0x3b0] ;  /* 0x0000ec00ff147b82 */ /* 0x000e2a0000000a00 */
[----:B------:R-:W2:Y:S01]  /*0110*/  LDG.E.128 R8, desc[UR4][R8.64] ;  /* 0x0000000408087981 */ /* 0x000ea2000c1e1d00 */
[----:B---3--:R-:W-:-:S06]  /*0120*/  IMAD.WIDE R4, R0, 0x10, R4 ;  /* 0x0000001000047825 */ /* 0x008fcc00078e0204 */
[----:B------:R-:W3:Y:S01]  /*0130*/  LDG.E.128 R4, desc[UR4][R4.64] ;  /* 0x0000000404047981 */ /* 0x000ee2000c1e1d00 */
[----:B----4-:R-:W-:-:S06]  /*0140*/  IMAD.WIDE R12, R0, 0x10, R12 ;  /* 0x00000010000c7825 */ /* 0x010fcc00078e020c */
[----:B------:R-:W4:Y:S01]  /*0150*/  LDG.E.128 R12, desc[UR4][R12.64] ;  /* 0x000000040c0c7981 */ /* 0x000f22000c1e1d00 */
[----:B0-----:R-:W-:Y:S01]  /*0160*/  DMUL R20, R20, R20 ;  /* 0x0000001414147228 */ /* 0x001fe20000000000 */
[----:B------:R-:W-:Y:S01]  /*0170*/  BSSY.RECONVERGENT B0, `(.L_x_0) ;  /* 0x000001e000007945 */ /* 0x000fe20003800200 */
[----:B-----5:R-:W-:Y:S02]  /*0180*/  DMUL R24, R18, R18 ;  /* 0x0000001212187228 */ /* 0x020fe40000000000 */
[----:B--2---:R-:W-:Y:S02]  /*0190*/  DMUL R2, R10, R10 ;  /* 0x0000000a0a027228 */ /* 0x004fe40000000000 */
[----:B---3--:R-:W-:-:S04]  /*01a0*/  DMUL R26, R18, R6 ;  /* 0x00000006121a7228 */ /* 0x008fc80000000000 */
[----:B------:R-:W-:Y:S02]  /*01b0*/  DFMA R18, R16, R16, R24 ;  /* 0x000000101012722b */ /* 0x000fe40000000018 */
[----:B------:R-:W-:Y:S02]  /*01c0*/  DMUL R6, R6, R6 ;  /* 0x0000000606067228 */ /* 0x000fe40000000000 */
[----:B------:R-:W-:Y:S02]  /*01d0*/  DFMA R24, R8, R8, R2 ;  /* 0x000000080818722b */ /* 0x000fe40000000002 */
[-C--:B----4-:R-:W-:Y:S01]  /*01e0*/  DMUL R22, R14, R14.reuse ;  /* 0x0000000e0e167228 */ /* 0x090fe20000000000 */
[----:B------:R-:W0:Y:S01]  /*01f0*/  LDC.64 R2, c[0x0][0x380] ;  /* 0x0000e000ff027b82 */ /* 0x000e220000000a00 */
[----:B------:R-:W-:Y:S02]  /*0200*/  DMUL R10, R10, R14 ;  /* 0x0000000e0a0a7228 */ /* 0x000fe40000000000 */
[----:B------:R-:W-:-:S02]  /*0210*/  DFMA R6, R4, R4, R6 ;  /* 0x000000040406722b */ /* 0x000fc40000000006 */
[----:B------:R-:W-:Y:S02]  /*0220*/  DFMA R18, R20, R18, -R24 ;  /* 0x000000121412722b */ /* 0x000fe40000000818 */
[----:B------:R-:W-:Y:S02]  /*0230*/  DFMA R22, R12, R12, R22 ;  /* 0x0000000c0c16722b */ /* 0x000fe40000000016 */
[----:B------:R-:W-:Y:S02]  /*0240*/  DFMA R16, R16, R4, R26 ;  /* 0x000000041010722b */ /* 0x000fe4000000001a */
[----:B------:R-:W-:Y:S02]  /*0250*/  DFMA R10, R8, R12, R10 ;  /* 0x0000000c080a722b */ /* 0x000fe4000000000a */
[----:B------:R-:W-:Y:S02]  /*0260*/  DMUL R4, R18, -4 ;  /* 0xc010000012047828 */ /* 0x000fe40000000000 */
[----:B------:R-:W-:-:S04]  /*0270*/  DFMA R6, R20, R6, -R22 ;  /* 0x000000061406722b */ /* 0x000fc80000000816 */
[----:B------:R-:W-:-:S04]  /*0280*/  DFMA R10, R20, R16, -R10 ;  /* 0x00000010140a722b */ /* 0x000fc8000000080a */
[----:B------:R-:W-:Y:S01]  /*0290*/  DMUL R8, R6, R4 ;  /* 0x0000000406087228 */ /* 0x000fe20000000000 */
[----:B0-----:R-:W-:-:S03]  /*02a0*/  IMAD.WIDE R4, R0, 0x8, R2 ;  /* 0x0000000800047825 */ /* 0x001fc600078e0202 */
[----:B------:R-:W-:Y:S01]  /*02b0*/  DADD R6, R10, R10 ;  /* 0x000000000a067229 */ /* 0x000fe2000000000a */
[----:B------:R-:W-:Y:S02]  /*02c0*/  IMAD.MOV.U32 R10, RZ, RZ, 0x0 ;  /* 0x00000000ff0a7424 */ /* 0x000fe400078e00ff */
[----:B------:R-:W-:Y:S01]  /*02d0*/  IMAD.MOV.U32 R11, RZ, RZ, 0x7ff00000 ;  /* 0x7ff00000ff0b7424 */ /* 0x000fe200078e00ff */
[----:B------:R-:W-:-:S04]  /*02e0*/  DSETP.GT.AND P0, PT, R18, RZ, PT ;  /* 0x000000ff1200722a */ /* 0x000fc80003f04000 */
[----:B------:R0:W-:Y:S01]  /*02f0*/  STG.E.64 desc[UR4][R4.64], R10 ;  /* 0x0000000a04007986 */ /* 0x0001e2000c101b04 */
[----:B------:R-:W-:-:S09]  /*0300*/  DFMA R2, R6, R6, R8 ;  /* 0x000000060602722b */ /* 0x000fd20000000008 */
[----:B------:R-:W-:Y:S05]  /*0310*/  @!P0 BRA `(.L_x_1) ;  /* 0x00000000000c8947 */ /* 0x000fea0003800000 */
[----:B------:R-:W-:-:S06]  /*0320*/  DSETP.GT.AND P0, PT, R6, RZ, PT ;  /* 0x000000ff0600722a */ /* 0x000fcc0003f04000 */
[----:B------:R-:W-:-:S14]  /*0330*/  DSETP.LT.OR P0, PT, R2, RZ, P0 ;  /* 0x000000ff0200722a */ /* 0x000fdc0000701400 */
[----:B------:R-:W-:Y:S05]  /*0340*/  @P0 EXIT ;  /* 0x000000000000094d */ /* 0x000fea0003800000 */
.L_x_1:
[----:B------:R-:W-:Y:S05]  /*0350*/  BSYNC.RECONVERGENT B0 ;  /* 0x0000000000007941 */ /* 0x000fea0003800200 */
.L_x_0:
[----:B------:R-:W0:Y:S01]  /*0360*/  MUFU.RSQ64H R9, R3 ;  /* 0x0000000300097308 */ /* 0x000e220000001c00 */
[----:B------:R-:W-:Y:S01]  /*0370*/  VIADD R8, R3, 0xfcb00000 ;  /* 0xfcb0000003087836 */ /* 0x000fe20000000000 */
[----:B------:R-:W-:Y:S01]  /*0380*/  BSSY.RECONVERGENT B0, `(.L_x_2) ;  /* 0x0000011000007945 */ /* 0x000fe20003800200 */
[----:B------:R-:W-:Y:S02]  /*0390*/  IMAD.MOV.U32 R12, RZ, RZ, 0x0 ;  /* 0x00000000ff0c7424 */ /* 0x000fe400078e00ff */
[----:B------:R-:W-:Y:S01]  /*03a0*/  IMAD.MOV.U32 R13, RZ, RZ, 0x3fd80000 ;  /* 0x3fd80000ff0d7424 */ /* 0x000fe200078e00ff */
[----:B------:R-:W-:Y:S01]  /*03b0*/  ISETP.GE.U32.AND P0, PT, R8, 0x7ca00000, PT ;  /* 0x7ca000000800780c */ /* 0x000fe20003f06070 */
[----:B0-----:R-:W-:-:S08]  /*03c0*/  DMUL R10, R8, R8 ;  /* 0x00000008080a7228 */ /* 0x001fd00000000000 */
[----:B------:R-:W-:-:S08]  /*03d0*/  DFMA R10, R2, -R10, 1 ;  /* 0x3ff00000020a742b */ /* 0x000fd0000000080a */
[----:B------:R-:W-:Y:S02]  /*03e0*/  DFMA R12, R10, R12, 0.5 ;  /* 0x3fe000000a0c742b */ /* 0x000fe4000000000c */
[----:B------:R-:W-:-:S08]  /*03f0*/  DMUL R10, R8, R10 ;  /* 0x0000000a080a7228 */ /* 0x000fd00000000000 */
[----:B------:R-:W-:-:S08]  /*0400*/  DFMA R12, R12, R10, R8 ;  /* 0x0000000a0c0c722b */ /* 0x000fd00000000008 */
[----:B------:R-:W-:Y:S02]  /*0410*/  DMUL R14, R2, R12 ;  /* 0x0000000c020e7228 */ /* 0x000fe40000000000 */
[----:B------:R-:W-:Y:S02]  /*0420*/  VIADD R21, R13, 0xfff00000 ;  /* 0xfff000000d157836 */ /* 0x000fe40000000000 */
[----:B------:R-:W-:-:S04]  /*0430*/  IMAD.MOV.U32 R20, RZ, RZ, R12 ;  /* 0x000000ffff147224 */ /* 0x000fc800078e000c */
[----:B------:R-:W-:-:S08]  /*0440*/  DFMA R16, R14, -R14, R2 ;  /* 0x8000000e0e10722b */ /* 0x000fd00000000002 */
[----:B------:R-:W-:Y:S01]  /*0450*/  DFMA R10, R16, R20, R14 ;  /* 0x00000014100a722b */ /* 0x000fe2000000000e */
[----:B------:R-:W-:Y:S10]  /*0460*/  @!P0 BRA `(.L_x_3) ;  /* 0x0000000000088947 */ /* 0x000ff40003800000 */
[----:B------:R-:W-:-:S07]  /*0470*/  MOV R0, 0x490 ;  /* 0x0000049000007802 */ /* 0x000fce0000000f00 */
[----:B------:R-:W-:Y:S05]  /*0480*/  CALL.REL.NOINC `($__internal_1_$__cuda_sm20_dsqrt_rn_f64_mediumpath_v1) ;  /* 0x0000000400e47944 */ /* 0x000fea0003c00000 */
.L_x_3:
[----:B------:R-:W-:Y:S05]  /*0490*/  BSYNC.RECONVERGENT B0 ;  /* 0x0000000000007941 */ /* 0x000fea0003800200 */
.L_x_2:
[----:B------:R-:W0:Y:S01]  /*04a0*/  MUFU.RCP64H R3, R19 ;  /* 0x0000001300037308 */ /* 0x000e220000001800 */
[----:B------:R-:W-:Y:S01]  /*04b0*/  IMAD.MOV.U32 R2, RZ, RZ, 0x1 ;  /* 0x00000001ff027424 */ /* 0x000fe200078e00ff */
[----:B------:R-:W-:Y:S01]  /*04c0*/  DADD R10, -R6, -R10 ;  /* 0x00000000060a7229 */ /* 0x000fe2000000090a */
[----:B------:R-:W-:Y:S09]  /*04d0*/  BSSY.RECONVERGENT B0, `(.L_x_4) ;  /* 0x0000011000007945 */ /* 0x000ff20003800200 */
[----:B------:R-:W-:Y:S01]  /*04e0*/  FSETP.GEU.AND P1, PT, |R11|, 6.5827683646048100446e-37, PT ;  /* 0x036000000b00780b */ /* 0x000fe20003f2e200 */
[----:B0-----:R-:W-:-:S08]  /*04f0*/  DFMA R8, -R18, R2, 1 ;  /* 0x3ff000001208742b */ /* 0x001fd00000000102 */
[----:B------:R-:W-:-:S08]  /*0500*/  DFMA R8, R8, R8, R8 ;  /* 0x000000080808722b */ /* 0x000fd00000000008 */
[----:B------:R-:W-:-:S08]  /*0510*/  DFMA R8, R2, R8, R2 ;  /* 0x000000080208722b */ /* 0x000fd00000000002 */
[----:B------:R-:W-:-:S08]  /*0520*/  DFMA R2, -R18, R8, 1 ;  /* 0x3ff000001202742b */ /* 0x000fd00000000108 */
[----:B------:R-:W-:-:S08]  /*0530*/  DFMA R2, R8, R2, R8 ;  /* 0x000000020802722b */ /* 0x000fd00000000008 */
[----:B------:R-:W-:-:S08]  /*0540*/  DMUL R6, R10, R2 ;  /* 0x000000020a067228 */ /* 0x000fd00000000000 */
[----:B------:R-:W-:-:S08]  /*0550*/  DFMA R8, -R18, R6, R10 ;  /* 0x000000061208722b */ /* 0x000fd0000000010a */
[----:B------:R-:W-:-:S10]  /*0560*/  DFMA R2, R2, R8, R6 ;  /* 0x000000080202722b */ /* 0x000fd40000000006 */
[----:B------:R-:W-:-:S05]  /*0570*/  FFMA R0, RZ, R19, R3 ;  /* 0x00000013ff007223 */ /* 0x000fca0000000003 */
[----:B------:R-:W-:-:S13]  /*0580*/  FSETP.GT.AND P0, PT, |R0|, 1.469367938527859385e-39, PT ;  /* 0x001000000000780b */ /* 0x000fda0003f04200 */
[----:B------:R-:W-:Y:S05]  /*0590*/  @P0 BRA P1, `(.L_x_5) ;  /* 0x0000000000100947 */ /* 0x000fea0000800000 */
[----:B------:R-:W-:-:S07]  /*05a0*/  MOV R0, 0x5c0 ;  /* 0x000005c000007802 */ /* 0x000fce0000000f00 */
[----:B------:R-:W-:Y:S05]  /*05b0*/  CALL.REL.NOINC `($__internal_0_$__cuda_sm20_div_rn_f64_full) ;  /* 0x0000000000187944 */ /* 0x000fea0003c00000 */
[----:B------:R-:W-:Y:S02]  /*05c0*/  IMAD.MOV.U32 R2, RZ, RZ, R12 ;  /* 0x000000ffff027224 */ /* 0x000fe400078e000c */
[----:B------:R-:W-:-:S07]  /*05d0*/  IMAD.MOV.U32 R3, RZ, RZ, R13 ;  /* 0x000000ffff037224 */ /* 0x000fce00078e000d */
.L_x_5:
[----:B------:R-:W-:Y:S05]  /*05e0*/  BSYNC.RECONVERGENT B0 ;  /* 0x0000000000007941 */ /* 0x000fea0003800200 */
.L_x_4:
[----:B------:R-:W-:-:S07]  /*05f0*/  DMUL R2, R2, 0.5 ;  /* 0x3fe0000002027828 */ /* 0x000fce0000000000 */
[----:B------:R-:W-:Y:S01]  /*0600*/  STG.E.64 desc[UR4][R4.64], R2 ;  /* 0x0000000204007986 */ /* 0x000fe2000c101b04 */
[----:B------:R-:W-:Y:S05]  /*0610*/  EXIT ;  /* 0x000000000000794d */ /* 0x000fea0003800000 */
        .weak           $__internal_0_$__cuda_sm20_div_rn_f64_full
        .type           $__internal_0_$__cuda_sm20_div_rn_f64_full,@function
        .size           $__internal_0_$__cuda_sm20_div_rn_f64_full,($__internal_1_$__cuda_sm20_dsqrt_rn_f64_mediumpath_v1 - $__internal_0_$__cuda_sm20_div_rn_f64_full)
$__internal_0_$__cuda_sm20_div_rn_f64_full:
[C---:B------:R-:W-:Y:S01]  /*0620*/  FSETP.GEU.AND P0, PT, |R19|.reuse, 1.469367938527859385e-39, PT ;  /* 0x001000001300780b */ /* 0x040fe20003f0e200 */
[----:B------:R-:W-:Y:S01]  /*0630*/  IMAD.MOV.U32 R7, RZ, RZ, R19 ;  /* 0x000000ffff077224 */ /* 0x000fe200078e0013 */
[----:B------:R-:W-:Y:S01]  /*0640*/  LOP3.LUT R2, R19, 0x800fffff, RZ, 0xc0, !PT ;  /* 0x800fffff13027812 */ /* 0x000fe200078ec0ff */
[----:B------:R-:W-:Y:S01]  /*0650*/  IMAD.MOV.U32 R9, RZ, RZ, R11 ;  /* 0x000000ffff097224 */ /* 0x000fe200078e000b */
[----:B------:R-:W-:Y:S01]  /*0660*/  MOV R6, R18 ;  /* 0x0000001200067202 */ /* 0x000fe20000000f00 */
[----:B------:R-:W-:Y:S01]  /*0670*/  IMAD.MOV.U32 R14, RZ, RZ, 0x1 ;  /* 0x00000001ff0e7424 */ /* 0x000fe200078e00ff */
[----:B------:R-:W-:Y:S01]  /*0680*/  LOP3.LUT R3, R2, 0x3ff00000, RZ, 0xfc, !PT ;  /* 0x3ff0000002037812 */ /* 0x000fe200078efcff */
[----:B------:R-:W-:Y:S01]  /*0690*/  IMAD.MOV.U32 R2, RZ, RZ, R18 ;  /* 0x000000ffff027224 */ /* 0x000fe200078e0012 */
[C---:B------:R-:W-:Y:S01]  /*06a0*/  FSETP.GEU.AND P2, PT, |R9|.reuse, 1.469367938527859385e-39, PT ;  /* 0x001000000900780b */ /* 0x040fe20003f4e200 */
[----:B------:R-:W-:Y:S01]  /*06b0*/  IMAD.MOV.U32 R8, RZ, RZ, R10 ;  /* 0x000000ffff087224 */ /* 0x000fe200078e000a */
[----:B------:R-:W-:Y:S01]  /*06c0*/  LOP3.LUT R12, R9, 0x7ff00000, RZ, 0xc0, !PT ;  /* 0x7ff00000090c7812 */ /* 0x000fe200078ec0ff */
[----:B------:R-:W-:Y:S01]  /*06d0*/  BSSY.RECONVERGENT B1, `(.L_x_6) ;  /* 0x0000051000017945 */ /* 0x000fe20003800200 */
[----:B------:R-:W-:Y:S01]  /*06e0*/  LOP3.LUT R19, R19, 0x7ff00000, RZ, 0xc0, !PT ;  /* 0x7ff0000013137812 */ /* 0x000fe200078ec0ff */
[----:B------:R-:W-:-:S03]  /*06f0*/  @!P0 DMUL R2, R6, 8.98846567431157953865e+307 ;  /* 0x7fe0000006028828 */ /* 0x000fc60000000000 */
[----:B------:R-:W-:-:S03]  /*0700*/  ISETP.GE.U32.AND P1, PT, R12, R19, PT ;  /* 0x000000130c00720c */ /* 0x000fc60003f26070 */
[----:B------:R-:W0:Y:S02]  /*0710*/  MUFU.RCP64H R15, R3 ;  /* 0x00000003000f7308 */ /* 0x000e240000001800 */
[----:B------:R-:W-:Y:S01]  /*0720*/  @!P2 LOP3.LUT R13, R7, 0x7ff00000, RZ, 0xc0, !PT ;  /* 0x7ff00000070da812 */ /* 0x000fe200078ec0ff */
[----:B------:R-:W-:-:S03]  /*0730*/  @!P2 IMAD.MOV.U32 R16, RZ, RZ, RZ ;  /* 0x000000ffff10a224 */ /* 0x000fc600078e00ff */
[----:B------:R-:W-:Y:S01]  /*0740*/  @!P2 ISETP.GE.U32.AND P3, PT, R12, R13, PT ;  /* 0x0000000d0c00a20c */ /* 0x000fe20003f66070 */
[----:B------:R-:W-:-:S05]  /*0750*/  IMAD.MOV.U32 R13, RZ, RZ, 0x1ca00000 ;  /* 0x1ca00000ff0d7424 */ /* 0x000fca00078e00ff */
[----:B------:R-:W-:-:S04]  /*0760*/  @!P2 SEL R17, R13, 0x63400000, !P3 ;  /* 0x634000000d11a807 */ /* 0x000fc80005800000 */
[----:B------:R-:W-:Y:S01]  /*0770*/  @!P2 LOP3.LUT R17, R17, 0x80000000, R9, 0xf8, !PT ;  /* 0x800000001111a812 */ /* 0x000fe200078ef809 */
[----:B0-----:R-:W-:-:S03]  /*0780*/  DFMA R10, R14, -R2, 1 ;  /* 0x3ff000000e0a742b */ /* 0x001fc60000000802 */
[----:B------:R-:W-:-:S05]  /*0790*/  @!P2 LOP3.LUT R17, R17, 0x100000, RZ, 0xfc, !PT ;  /* 0x001000001111a812 */ /* 0x000fca00078efcff */
[----:B------:R-:W-:-:S08]  /*07a0*/  DFMA R10, R10, R10, R10 ;  /* 0x0000000a0a0a722b */ /* 0x000fd0000000000a */
[----:B------:R-:W-:Y:S01]  /*07b0*/  DFMA R14, R14, R10, R14 ;  /* 0x0000000a0e0e722b */ /* 0x000fe2000000000e */
[----:B------:R-:W-:Y:S01]  /*07c0*/  SEL R11, R13, 0x63400000, !P1 ;  /* 0x634000000d0b7807 */ /* 0x000fe20004800000 */
[----:B------:R-:W-:-:S03]  /*07d0*/  IMAD.MOV.U32 R10, RZ, RZ, R8 ;  /* 0x000000ffff0a7224 */ /* 0x000fc600078e0008 */
[----:B------:R-:W-:-:S03]  /*07e0*/  LOP3.LUT R11, R11, 0x800fffff, R9, 0xf8, !PT ;  /* 0x800fffff0b0b7812 */ /* 0x000fc600078ef809 */
[----:B------:R-:W-:-:S03]  /*07f0*/  DFMA R20, R14, -R2, 1 ;  /* 0x3ff000000e14742b */ /* 0x000fc60000000802 */
[----:B------:R-:W-:-:S05]  /*0800*/  @!P2 DFMA R10, R10, 2, -R16 ;  /* 0x400000000a0aa82b */ /* 0x000fca0000000810 */
[----:B------:R-:W-:Y:S01]  /*0810*/  DFMA R14, R14, R20, R14 ;  /* 0x000000140e0e722b */ /* 0x000fe2000000000e */
[----:B------:R-:W-:Y:S01]  /*0820*/  MOV R21, R12 ;  /* 0x0000000c00157202 */ /* 0x000fe20000000f00 */
[----:B------:R-:W-:Y:S01]  /*0830*/  IMAD.MOV.U32 R20, RZ, RZ, R19 ;  /* 0x000000ffff147224 */ /* 0x000fe200078e0013 */
[----:B------:R-:W-:Y:S02]  /*0840*/  @!P0 LOP3.LUT R20, R3, 0x7ff00000, RZ, 0xc0, !PT ;  /* 0x7ff0000003148812 */ /* 0x000fe400078ec0ff */
[----:B------:R-:W-:-:S03]  /*0850*/  @!P2 LOP3.LUT R21, R11, 0x7ff00000, RZ, 0xc0, !PT ;  /* 0x7ff000000b15a812 */ /* 0x000fc600078ec0ff */
[----:B------:R-:W-:Y:S01]  /*0860*/  DMUL R16, R14, R10 ;  /* 0x0000000a0e107228 */ /* 0x000fe20000000000 */
[----:B------:R-:W-:Y:S02]  /*0870*/  VIADD R23, R20, 0xffffffff ;  /* 0xffffffff14177836 */ /* 0x000fe40000000000 */
[----:B------:R-:W-:-:S05]  /*0880*/  VIADD R22, R21, 0xffffffff ;  /* 0xffffffff15167836 */ /* 0x000fca0000000000 */
[----:B------:R-:W-:Y:S01]  /*0890*/  ISETP.GT.U32.AND P0, PT, R22, 0x7feffffe, PT ;  /* 0x7feffffe1600780c */ /* 0x000fe20003f04070 */
[----:B------:R-:W-:-:S03]  /*08a0*/  DFMA R18, R16, -R2, R10 ;  /* 0x800000021012722b */ /* 0x000fc6000000000a */
[----:B------:R-:W-:-:S05]  /*08b0*/  ISETP.GT.U32.OR P0, PT, R23, 0x7feffffe, P0 ;  /* 0x7feffffe1700780c */ /* 0x000fca0000704470 */
[----:B------:R-:W-:-:S08]  /*08c0*/  DFMA R14, R14, R18, R16 ;  /* 0x000000120e0e722b */ /* 0x000fd00000000010 */
[----:B------:R-:W-:Y:S05]  /*08d0*/  @P0 BRA `(.L_x_7) ;  /* 0x00000000006c0947 */ /* 0x000fea0003800000 */
[----:B------:R-:W-:-:S04]  /*08e0*/  LOP3.LUT R9, R7, 0x7ff00000, RZ, 0xc0, !PT ;  /* 0x7ff0000007097812 */ /* 0x000fc800078ec0ff */
[CC--:B------:R-:W-:Y:S02]  /*08f0*/  VIADDMNMX R8, R12.reuse, -R9.reuse, 0xb9600000, !PT ;  /* 0xb96000000c087446 */ /* 0x0c0fe40007800909 */
[----:B------:R-:W-:Y:S02]  /*0900*/  ISETP.GE.U32.AND P0, PT, R12, R9, PT ;  /* 0x000000090c00720c */ /* 0x000fe40003f06070 */
[----:B------:R-:W-:Y:S02]  /*0910*/  VIMNMX R8, PT, PT, R8, 0x46a00000, PT ;  /* 0x46a0000008087848 */ /* 0x000fe40003fe0100 */
[----:B------:R-:W-:-:S05]  /*0920*/  SEL R13, R13, 0x63400000, !P0 ;  /* 0x634000000d0d7807 */ /* 0x000fca0004000000 */
[----:B------:R-:W-:Y:S02]  /*0930*/  IMAD.IADD R16, R8, 0x1, -R13 ;  /* 0x0000000108107824 */ /* 0x000fe400078e0a0d */
[----:B------:R-:W-:Y:S02]  /*0940*/  IMAD.MOV.U32 R8, RZ, RZ, RZ ;  /* 0x000000ffff087224 */ /* 0x000fe400078e00ff */
[----:B------:R-:W-:-:S06]  /*0950*/  VIADD R9, R16, 0x7fe00000 ;  /* 0x7fe0000010097836 */ /* 0x000fcc0000000000 */
[----:B------:R-:W-:-:S10]  /*0960*/  DMUL R12, R14, R8 ;  /* 0x000000080e0c7228 */ /* 0x000fd40000000000 */
[----:B------:R-:W-:-:S13]  /*0970*/  FSETP.GTU.AND P0, PT, |R13|, 1.469367938527859385e-39, PT ;  /* 0x001000000d00780b */ /* 0x000fda0003f0c200 */
[----:B------:R-:W-:Y:S05]  /*0980*/  @P0 BRA `(.L_x_8) ;  /* 0x0000000000940947 */ /* 0x000fea0003800000 */
[----:B------:R-:W-:Y:S01]  /*0990*/  DFMA R2, R14, -R2, R10 ;  /* 0x800000020e02722b */ /* 0x000fe2000000000a */
[----:B------:R-:W-:-:S09]  /*09a0*/  IMAD.MOV.U32 R8, RZ, RZ, RZ ;  /* 0x000000ffff087224 */ /* 0x000fd200078e00ff */
[C---:B------:R-:W-:Y:S02]  /*09b0*/  FSETP.NEU.AND P0, PT, R3.reuse, RZ, PT ;  /* 0x000000ff0300720b */ /* 0x040fe40003f0d000 */
[----:B------:R-:W-:-:S04]  /*09c0*/  LOP3.LUT R7, R3, 0x80000000, R7, 0x48, !PT ;  /* 0x8000000003077812 */ /* 0x000fc800078e4807 */
[----:B------:R-:W-:-:S07]  /*09d0*/  LOP3.LUT R9, R7, R9, RZ, 0xfc, !PT ;  /* 0x0000000907097212 */ /* 0x000fce00078efcff */
[----:B------:R-:W-:Y:S05]  /*09e0*/  @!P0 BRA `(.L_x_8) ;  /* 0x00000000007c8947 */ /* 0x000fea0003800000 */
[----:B------:R-:W-:Y:S01]  /*09f0*/  IMAD.MOV R3, RZ, RZ, -R16 ;  /* 0x000000ffff037224 */ /* 0x000fe200078e0a10 */
[----:B------:R-:W-:Y:S01]  /*0a00*/  MOV R2, RZ ;  /* 0x000000ff00027202 */ /* 0x000fe20000000f00 */
[----:B------:R-:W-:-:S05]  /*0a10*/  DMUL.RP R8, R14, R8 ;  /* 0x000000080e087228 */ /* 0x000fca0000008000 */
[----:B------:R-:W-:-:S05]  /*0a20*/  DFMA R2, R12, -R2, R14 ;  /* 0x800000020c02722b */ /* 0x000fca000000000e */
[----:B------:R-:W-:Y:S02]  /*0a30*/  LOP3.LUT R7, R9, R7, RZ, 0x3c, !PT ;  /* 0x0000000709077212 */ /* 0x000fe400078e3cff */
[----:B------:R-:W-:-:S04]  /*0a40*/  IADD3 R2, PT, PT, -R16, -0x43300000, RZ ;  /* 0xbcd0000010027810 */ /* 0x000fc80007ffe1ff */
[----:B------:R-:W-:-:S04]  /*0a50*/  FSETP.NEU.AND P0, PT, |R3|, R2, PT ;  /* 0x000000020300720b */ /* 0x000fc80003f0d200 */
[----:B------:R-:W-:Y:S02]  /*0a60*/  FSEL R12, R8, R12, !P0 ;  /* 0x0000000c080c7208 */ /* 0x000fe40004000000 */
[----:B------:R-:W-:Y:S01]  /*0a70*/  FSEL R13, R7, R13, !P0 ;  /* 0x0000000d070d7208 */ /* 0x000fe20004000000 */
[----:B------:R-:W-:Y:S06]  /*0a80*/  BRA `(.L_x_8) ;  /* 0x0000000000547947 */ /* 0x000fec0003800000 */
.L_x_7:
[----:B------:R-:W-:-:S14]  /*0a90*/  DSETP.NAN.AND P0, PT, R8, R8, PT ;  /* 0x000000080800722a */ /* 0x000fdc0003f08000 */
[----:B------:R-:W-:Y:S05]  /*0aa0*/  @P0 BRA `(.L_x_9) ;  /* 0x0000000000440947 */ /* 0x000fea0003800000 */
[----:B------:R-:W-:-:S14]  /*0ab0*/  DSETP.NAN.AND P0, PT, R6, R6, PT ;  /* 0x000000060600722a */ /* 0x000fdc0003f08000 */
[----:B------:R-:W-:Y:S05]  /*0ac0*/  @P0 BRA `(.L_x_10) ;  /* 0x0000000000300947 */ /* 0x000fea0003800000 */
[----:B------:R-:W-:Y:S01]  /*0ad0*/  ISETP.NE.AND P0, PT, R21, R20, PT ;  /* 0x000000141500720c */ /* 0x000fe20003f05270 */
[----:B------:R-:W-:Y:S02]  /*0ae0*/  IMAD.MOV.U32 R12, RZ, RZ, 0x0 ;  /* 0x00000000ff0c7424 */ /* 0x000fe400078e00ff */
[----:B------:R-:W-:-:S10]  /*0af0*/  IMAD.MOV.U32 R13, RZ, RZ, -0x80000 ;  /* 0xfff80000ff0d7424 */ /* 0x000fd400078e00ff */
[----:B------:R-:W-:Y:S05]  /*0b00*/  @!P0 BRA `(.L_x_8) ;  /* 0x0000000000348947 */ /* 0x000fea0003800000 */
[----:B------:R-:W-:Y:S02]  /*0b10*/  ISETP.NE.AND P0, PT, R21, 0x7ff00000, PT ;  /* 0x7ff000001500780c */ /* 0x000fe40003f05270 */
[----:B------:R-:W-:Y:S02]  /*0b20*/  LOP3.LUT R13, R9, 0x80000000, R7, 0x48, !PT ;  /* 0x80000000090d7812 */ /* 0x000fe400078e4807 */
[----:B------:R-:W-:-:S13]  /*0b30*/  ISETP.EQ.OR P0, PT, R20, RZ, !P0 ;  /* 0x000000ff1400720c */ /* 0x000fda0004702670 */
[----:B------:R-:W-:Y:S01]  /*0b40*/  @P0 LOP3.LUT R2, R13, 0x7ff00000, RZ, 0xfc, !PT ;  /* 0x7ff000000d020812 */ /* 0x000fe200078efcff */
[----:B------:R-:W-:Y:S02]  /*0b50*/  @!P0 IMAD.MOV.U32 R12, RZ, RZ, RZ ;  /* 0x000000ffff0c8224 */ /* 0x000fe400078e00ff */
[----:B------:R-:W-:Y:S02]  /*0b60*/  @P0 IMAD.MOV.U32 R12, RZ, RZ, RZ ;  /* 0x000000ffff0c0224 */ /* 0x000fe400078e00ff */
[----:B------:R-:W-:Y:S01]  /*0b70*/  @P0 IMAD.MOV.U32 R13, RZ, RZ, R2 ;  /* 0x000000ffff0d0224 */ /* 0x000fe200078e0002 */
[----:B------:R-:W-:Y:S06]  /*0b80*/  BRA `(.L_x_8) ;  /* 0x0000000000147947 */ /* 0x000fec0003800000 */
.L_x_10:
[----:B------:R-:W-:Y:S01]  /*0b90*/  LOP3.LUT R13, R7, 0x80000, RZ, 0xfc, !PT ;  /* 0x00080000070d7812 */ /* 0x000fe200078efcff */
[----:B------:R-:W-:Y:S01]  /*0ba0*/  IMAD.MOV.U32 R12, RZ, RZ, R6 ;  /* 0x000000ffff0c7224 */ /* 0x000fe200078e0006 */
[----:B------:R-:W-:Y:S06]  /*0bb0*/  BRA `(.L_x_8) ;  /* 0x0000000000087947 */ /* 0x000fec0003800000 */
.L_x_9:
[----:B------:R-:W-:Y:S01]  /*0bc0*/  LOP3.LUT R13, R9, 0x80000, RZ, 0xfc, !PT ;  /* 0x00080000090d7812 */ /* 0x000fe200078efcff */
[----:B------:R-:W-:-:S07]  /*0bd0*/  IMAD.MOV.U32 R12, RZ, RZ, R8 ;  /* 0x000000ffff0c7224 */ /* 0x000fce00078e0008 */
.L_x_8:
[----:B------:R-:W-:Y:S05]  /*0be0*/  BSYNC.RECONVERGENT B1 ;  /* 0x0000000000017941 */ /* 0x000fea0003800200 */
.L_x_6:
[----:B------:R-:W-:Y:S01]  /*0bf0*/  MOV R2, R0 ;  /* 0x0000000000027202 */ /* 0x000fe20000000f00 */
[----:B------:R-:W-:-:S04]  /*0c00*/  IMAD.MOV.U32 R3, RZ, RZ, 0x0 ;  /* 0x00000000ff037424 */ /* 0x000fc800078e00ff */
[----:B------:R-:W-:Y:S05]  /*0c10*/  RET.REL.NODEC R2 `(_Z13maxtForPhiPsyPdPK7double2S2_S2_S2_id) ;  /* 0xfffffff002f87950 */ /* 0x000fea0003c3ffff */
        .weak           $__internal_1_$__cuda_sm20_dsqrt_rn_f64_mediumpath_v1
        .type           $__internal_1_$__cuda_sm20_dsqrt_rn_f64_mediumpath_v1,@function
        .size           $__internal_1_$__cuda_sm20_dsqrt_rn_f64_mediumpath_v1,(.L_x_17 - $__internal_1_$__cuda_sm20_dsqrt_rn_f64_mediumpath_v1)
$__internal_1_$__cuda_sm20_dsqrt_rn_f64_mediumpath_v1:
[----:B------:R-:W-:Y:S01]  /*0c20*/  ISETP.GE.U32.AND P0, PT, R8, -0x3400000, PT ;  /* 0xfcc000000800780c */ /* 0x000fe20003f06070 */
[----:B------:R-:W-:Y:S01]  /*0c30*/  BSSY.RECONVERGENT B1, `(.L_x_11) ;  /* 0x0000024000017945 */ /* 0x000fe20003800200 */
[----:B------:R-:W-:-:S11]  /*0c40*/  IMAD.MOV.U32 R13, RZ, RZ, R21 ;  /* 0x000000ffff0d7224 */ /* 0x000fd600078e0015 */
[----:B------:R-:W-:Y:S05]  /*0c50*/  @!P0 BRA `(.L_x_12) ;  /* 0x0000000000208947 */ /* 0x000fea0003800000 */
[----:B------:R-:W-:-:S10]  /*0c60*/  DFMA.RM R12, R16, R12, R14 ;  /* 0x0000000c100c722b */ /* 0x000fd4000000400e */
[----:B------:R-:W-:-:S05]  /*0c70*/  IADD3 R8, P0, PT, R12, 0x1, RZ ;  /* 0x000000010c087810 */ /* 0x000fca0007f1e0ff */
[----:B------:R-:W-:-:S06]  /*0c80*/  IMAD.X R9, RZ, RZ, R13, P0 ;  /* 0x000000ffff097224 */ /* 0x000fcc00000e060d */
[----:B------:R-:W-:-:S08]  /*0c90*/  DFMA.RP R2, -R12, R8, R2 ;  /* 0x000000080c02722b */ /* 0x000fd00000008102 */
[----:B------:R-:W-:-:S06]  /*0ca0*/  DSETP.GT.AND P0, PT, R2, RZ, PT ;  /* 0x000000ff0200722a */ /* 0x000fcc0003f04000 */
[----:B------:R-:W-:Y:S02]  /*0cb0*/  FSEL R8, R8, R12, P0 ;  /* 0x0000000c08087208 */ /* 0x000fe40000000000 */
[----:B------:R-:W-:Y:S01]  /*0cc0*/  FSEL R9, R9, R13, P0 ;  /* 0x0000000d09097208 */ /* 0x000fe20000000000 */
[----:B------:R-:W-:Y:S06]  /*0cd0*/  BRA `(.L_x_13) ;  /* 0x0000000000647947 */ /* 0x000fec0003800000 */
.L_x_12:
[----:B------:R-:W-:-:S14]  /*0ce0*/  DSETP.NE.AND P0, PT, R2, RZ, PT ;  /* 0x000000ff0200722a */ /* 0x000fdc0003f05000 */
[----:B------:R-:W-:Y:S05]  /*0cf0*/  @!P0 BRA `(.L_x_14) ;  /* 0x0000000000588947 */ /* 0x000fea0003800000 */
[----:B------:R-:W-:-:S13]  /*0d00*/  ISETP.GE.AND P0, PT, R3, RZ, PT ;  /* 0x000000ff0300720c */ /* 0x000fda0003f06270 */
[----:B------:R-:W-:Y:S02]  /*0d10*/  @!P0 IMAD.MOV.U32 R8, RZ, RZ, 0x0 ;  /* 0x00000000ff088424 */ /* 0x000fe400078e00ff */
[----:B------:R-:W-:Y:S01]  /*0d20*/  @!P0 IMAD.MOV.U32 R9, RZ, RZ, -0x80000 ;  /* 0xfff80000ff098424 */ /* 0x000fe200078e00ff */
[----:B------:R-:W-:Y:S06]  /*0d30*/  @!P0 BRA `(.L_x_13) ;  /* 0x00000000004c8947 */ /* 0x000fec0003800000 */
[----:B------:R-:W-:-:S13]  /*0d40*/  ISETP.GT.AND P0, PT, R3, 0x7fefffff, PT ;  /* 0x7fefffff0300780c */ /* 0x000fda0003f04270 */
[----:B------:R-:W-:Y:S05]  /*0d50*/  @P0 BRA `(.L_x_14) ;  /* 0x0000000000400947 */ /* 0x000fea0003800000 */
[----:B------:R-:W-:Y:S01]  /*0d60*/  DMUL R2, R2, 8.11296384146066816958e+31 ;  /* 0x4690000002027828 */ /* 0x000fe20000000000 */
[----:B------:R-:W-:Y:S01]  /*0d70*/  IMAD.MOV.U32 R8, RZ, RZ, RZ ;  /* 0x000000ffff087224 */ /* 0x000fe200078e00ff */
[----:B------:R-:W-:Y:S01]  /*0d80*/  MOV R13, 0x3fd80000 ;  /* 0x3fd80000000d7802 */ /* 0x000fe20000000f00 */
[----:B------:R-:W-:-:S03]  /*0d90*/  IMAD.MOV.U32 R12, RZ, RZ, 0x0 ;  /* 0x00000000ff0c7424 */ /* 0x000fc600078e00ff */
[----:B------:R-:W0:Y:S02]  /*0da0*/  MUFU.RSQ64H R9, R3 ;  /* 0x0000000300097308 */ /* 0x000e240000001c00 */
[----:B0-----:R-:W-:-:S08]  /*0db0*/  DMUL R10, R8, R8 ;  /* 0x00000008080a7228 */ /* 0x001fd00000000000 */
[----:B------:R-:W-:-:S08]  /*0dc0*/  DFMA R10, R2, -R10, 1 ;  /* 0x3ff00000020a742b */ /* 0x000fd0000000080a */
[----:B------:R-:W-:Y:S02]  /*0dd0*/  DFMA R12, R10, R12, 0.5 ;  /* 0x3fe000000a0c742b */ /* 0x000fe4000000000c */
[----:B------:R-:W-:-:S08]  /*0de0*/  DMUL R10, R8, R10 ;  /* 0x0000000a080a7228 */ /* 0x000fd00000000000 */
[----:B------:R-:W-:-:S08]  /*0df0*/  DFMA R10, R12, R10, R8 ;  /* 0x0000000a0c0a722b */ /* 0x000fd00000000008 */
[----:B------:R-:W-:Y:S02]  /*0e00*/  DMUL R8, R2, R10 ;  /* 0x0000000a02087228 */ /* 0x000fe40000000000 */
[----:B------:R-:W-:-:S06]  /*0e10*/  VIADD R11, R11, 0xfff00000 ;  /* 0xfff000000b0b7836 */ /* 0x000fcc0000000000 */
[----:B------:R-:W-:-:S08]  /*0e20*/  DFMA R12, R8, -R8, R2 ;  /* 0x80000008080c722b */ /* 0x000fd00000000002 */
[----:B------:R-:W-:-:S10]  /*0e30*/  DFMA R8, R10, R12, R8 ;  /* 0x0000000c0a08722b */ /* 0x000fd40000000008 */
[----:B------:R-:W-:Y:S01]  /*0e40*/  VIADD R9, R9, 0xfcb00000 ;  /* 0xfcb0000009097836 */ /* 0x000fe20000000000 */
[----:B------:R-:W-:Y:S06]  /*0e50*/  BRA `(.L_x_13) ;  /* 0x0000000000047947 */ /* 0x000fec0003800000 */
.L_x_14:
[----:B------:R-:W-:-:S11]  /*0e60*/  DADD R8, R2, R2 ;  /* 0x0000000002087229 */ /* 0x000fd60000000002 */
.L_x_13:
[----:B------:R-:W-:Y:S05]  /*0e70*/  BSYNC.RECONVERGENT B1 ;  /* 0x0000000000017941 */ /* 0x000fea0003800200 */
.L_x_11:
[----:B------:R-:W-:Y:S02]  /*0e80*/  IMAD.MOV.U32 R2, RZ, RZ, R0 ;  /* 0x000000ffff027224 */ /* 0x000fe400078e0000 */
[----:B------:R-:W-:Y:S02]  /*0e90*/  IMAD.MOV.U32 R3, RZ, RZ, 0x0 ;  /* 0x00000000ff037424 */ /* 0x000fe400078e00ff */
[----:B------:R-:W-:Y:S02]  /*0ea0*/  IMAD.MOV.U32 R10, RZ, RZ, R8 ;  /* 0x000000ffff0a7224 */ /* 0x000fe400078e0008 */
[----:B------:R-:W-:Y:S01]  /*0eb0*/  IMAD.MOV.U32 R11, RZ, RZ, R9 ;  /* 0x000000ffff0b7224 */ /* 0x000fe200078e0009 */
[----:B------:R-:W-:Y:S06]  /*0ec0*/  RET.REL.NODEC R2 `(_Z13maxtForPhiPsyPdPK7double2S2_S2_S2_id) ;  /* 0xfffffff0024c7950 */ /* 0x000fec0003c3ffff */
.L_x_15:
[----:B------:R-:W-:-:S00]  /*0ed0*/  BRA `(.L_x_15) ;  /* 0xfffffffc00fc7947 */ /* 0x000fc0000383ffff */
[----:B------:R-:W-:-:S00]  /*0ee0*/  NOP ;  /* 0x0000000000007918 */ /* 0x000fc00000000000 */
        /* <DEDUP_REMOVED lines=9> */
.L_x_17:


//--------------------- .nv.shared.reserved.0     --------------------------
	.section	.nv.shared.reserved.0,"aw",@nobits
	.weak		__nv_reservedSMEM_offset_0_alias
	.size		__nv_reservedSMEM_offset_0_alias, 0, 64
	.other		__nv_reservedSMEM_offset_0_alias,@"STO_CUDA_RESERVED_SHARED STV_DEFAULT"
__nv_reservedSMEM_offset_0_alias:
	.zero		0
	.zero		64


//--------------------- .nv.constant0._Z13maxtForPhiPsyPdPK7double2S2_S2_S2_id --------------------------
	.section	.nv.constant0._Z13maxtForPhiPsyPdPK7double2S2_S2_S2_id,"a",@progbits
	.sectionflags	@""
	.align	4
.nv.constant0._Z13maxtForPhiPsyPdPK7double2S2_S2_S2_id:
	.zero		952


//--------------------- SYMBOLS --------------------------

	.type		.nv.reservedSmem.offset0,@object
	.size		.nv.reservedSmem.offset0,0x4
